//
// Generated by NVIDIA NVVM Compiler
//
// Compiler Build ID: CL-36424714
// Cuda compilation tools, release 13.0, V13.0.88
// Based on NVVM 20.0.0
//

.version 9.0
.target sm_100
.address_size 64

	// .globl	_Z20MatrixMulKernelTiledPfS_S_i
// _ZZ20MatrixMulKernelTiledPfS_S_iE3Mds has been demoted
// _ZZ20MatrixMulKernelTiledPfS_S_iE3Nds has been demoted

.visible .entry _Z20MatrixMulKernelTiledPfS_S_i(
	.param .u64 .ptr .align 1 _Z20MatrixMulKernelTiledPfS_S_i_param_0,
	.param .u64 .ptr .align 1 _Z20MatrixMulKernelTiledPfS_S_i_param_1,
	.param .u64 .ptr .align 1 _Z20MatrixMulKernelTiledPfS_S_i_param_2,
	.param .u32 _Z20MatrixMulKernelTiledPfS_S_i_param_3
)
{
	.reg .pred 	%p<10>;
	.reg .b32 	%r<119>;
	.reg .b32 	%f<143>;
	.reg .b64 	%rd<48>;
	// demoted variable
	.shared .align 4 .b8 _ZZ20MatrixMulKernelTiledPfS_S_iE3Mds[16];
	// demoted variable
	.shared .align 4 .b8 _ZZ20MatrixMulKernelTiledPfS_S_iE3Nds[16];
	ld.param.u64 	%rd4, [_Z20MatrixMulKernelTiledPfS_S_i_param_0];
	ld.param.u64 	%rd5, [_Z20MatrixMulKernelTiledPfS_S_i_param_1];
	ld.param.u32 	%r49, [_Z20MatrixMulKernelTiledPfS_S_i_param_3];
	cvta.to.global.u64 	%rd1, %rd5;
	cvta.to.global.u64 	%rd2, %rd4;
	mov.u32 	%r50, %ctaid.x;
	mov.u32 	%r51, %ctaid.y;
	mov.u32 	%r1, %tid.x;
	mov.u32 	%r2, %tid.y;
	shl.b32 	%r52, %r51, 1;
	add.s32 	%r3, %r52, %r2;
	shl.b32 	%r4, %r50, 1;
	add.s32 	%r5, %r4, %r1;
	shr.u32 	%r53, %r49, 31;
	add.s32 	%r54, %r49, %r53;
	shr.s32 	%r6, %r54, 1;
	setp.lt.s32 	%p1, %r49, 2;
	mov.f32 	%f142, 0f00000000;
	@%p1 bra 	$L__BB0_12;
	mad.lo.s32 	%r7, %r49, %r3, %r1;
	shl.b32 	%r56, %r2, 3;
	mov.u32 	%r57, _ZZ20MatrixMulKernelTiledPfS_S_iE3Mds;
	add.s32 	%r8, %r57, %r56;
	shl.b32 	%r58, %r1, 2;
	add.s32 	%r9, %r8, %r58;
	mov.u32 	%r59, _ZZ20MatrixMulKernelTiledPfS_S_iE3Nds;
	add.s32 	%r11, %r59, %r58;
	add.s32 	%r10, %r11, %r56;
	add.s32 	%r60, %r6, -1;
	setp.lt.u32 	%p2, %r60, 7;
	mov.f32 	%f142, 0f00000000;
	mov.b32 	%r117, 0;
	@%p2 bra 	$L__BB0_4;
	and.b32  	%r61, %r6, 1073741816;
	neg.s32 	%r115, %r61;
	add.s32 	%r62, %r2, 14;
	mad.lo.s32 	%r63, %r49, %r62, %r1;
	add.s32 	%r113, %r63, %r4;
	add.s32 	%r64, %r2, 12;
	mad.lo.s32 	%r65, %r49, %r64, %r1;
	add.s32 	%r112, %r65, %r4;
	add.s32 	%r66, %r2, 10;
	mad.lo.s32 	%r67, %r49, %r66, %r1;
	add.s32 	%r111, %r67, %r4;
	add.s32 	%r68, %r2, 8;
	mad.lo.s32 	%r69, %r49, %r68, %r1;
	add.s32 	%r110, %r69, %r4;
	add.s32 	%r70, %r2, 6;
	mad.lo.s32 	%r71, %r49, %r70, %r1;
	add.s32 	%r109, %r71, %r4;
	add.s32 	%r72, %r2, 4;
	mad.lo.s32 	%r73, %r49, %r72, %r1;
	add.s32 	%r108, %r73, %r4;
	add.s32 	%r74, %r2, 2;
	mad.lo.s32 	%r75, %r49, %r74, %r1;
	add.s32 	%r107, %r75, %r4;
	mad.lo.s32 	%r76, %r2, %r49, %r1;
	add.s32 	%r106, %r76, %r4;
	mov.f32 	%f142, 0f00000000;
	mov.u32 	%r114, %r7;
$L__BB0_3:
	.pragma "nounroll";
	and.b32  	%r117, %r6, 1073741816;
	mul.wide.s32 	%rd6, %r114, 4;
	add.s64 	%rd7, %rd2, %rd6;
	ld.global.f32 	%f17, [%rd7];
	st.shared.f32 	[%r9], %f17;
	mul.wide.u32 	%rd8, %r106, 4;
	add.s64 	%rd9, %rd1, %rd8;
	ld.global.f32 	%f18, [%rd9];
	st.shared.f32 	[%r10], %f18;
	bar.sync 	0;
	ld.shared.f32 	%f19, [%r8];
	ld.shared.f32 	%f20, [%r11];
	fma.rn.f32 	%f21, %f19, %f20, %f142;
	ld.shared.f32 	%f22, [%r8+4];
	ld.shared.f32 	%f23, [%r11+8];
	fma.rn.f32 	%f24, %f22, %f23, %f21;
	bar.sync 	0;
	ld.global.f32 	%f25, [%rd7+8];
	st.shared.f32 	[%r9], %f25;
	mul.wide.u32 	%rd10, %r107, 4;
	add.s64 	%rd11, %rd1, %rd10;
	ld.global.f32 	%f26, [%rd11];
	st.shared.f32 	[%r10], %f26;
	bar.sync 	0;
	ld.shared.f32 	%f27, [%r8];
	ld.shared.f32 	%f28, [%r11];
	fma.rn.f32 	%f29, %f27, %f28, %f24;
	ld.shared.f32 	%f30, [%r8+4];
	ld.shared.f32 	%f31, [%r11+8];
	fma.rn.f32 	%f32, %f30, %f31, %f29;
	bar.sync 	0;
	ld.global.f32 	%f33, [%rd7+16];
	st.shared.f32 	[%r9], %f33;
	mul.wide.u32 	%rd12, %r108, 4;
	add.s64 	%rd13, %rd1, %rd12;
	ld.global.f32 	%f34, [%rd13];
	st.shared.f32 	[%r10], %f34;
	bar.sync 	0;
	ld.shared.f32 	%f35, [%r8];
	ld.shared.f32 	%f36, [%r11];
	fma.rn.f32 	%f37, %f35, %f36, %f32;
	ld.shared.f32 	%f38, [%r8+4];
	ld.shared.f32 	%f39, [%r11+8];
	fma.rn.f32 	%f40, %f38, %f39, %f37;
	bar.sync 	0;
	ld.global.f32 	%f41, [%rd7+24];
	st.shared.f32 	[%r9], %f41;
	mul.wide.u32 	%rd14, %r109, 4;
	add.s64 	%rd15, %rd1, %rd14;
	ld.global.f32 	%f42, [%rd15];
	st.shared.f32 	[%r10], %f42;
	bar.sync 	0;
	ld.shared.f32 	%f43, [%r8];
	ld.shared.f32 	%f44, [%r11];
	fma.rn.f32 	%f45, %f43, %f44, %f40;
	ld.shared.f32 	%f46, [%r8+4];
	ld.shared.f32 	%f47, [%r11+8];
	fma.rn.f32 	%f48, %f46, %f47, %f45;
	bar.sync 	0;
	ld.global.f32 	%f49, [%rd7+32];
	st.shared.f32 	[%r9], %f49;
	mul.wide.u32 	%rd16, %r110, 4;
	add.s64 	%rd17, %rd1, %rd16;
	ld.global.f32 	%f50, [%rd17];
	st.shared.f32 	[%r10], %f50;
	bar.sync 	0;
	ld.shared.f32 	%f51, [%r8];
	ld.shared.f32 	%f52, [%r11];
	fma.rn.f32 	%f53, %f51, %f52, %f48;
	ld.shared.f32 	%f54, [%r8+4];
	ld.shared.f32 	%f55, [%r11+8];
	fma.rn.f32 	%f56, %f54, %f55, %f53;
	bar.sync 	0;
	ld.global.f32 	%f57, [%rd7+40];
	st.shared.f32 	[%r9], %f57;
	mul.wide.u32 	%rd18, %r111, 4;
	add.s64 	%rd19, %rd1, %rd18;
	ld.global.f32 	%f58, [%rd19];
	st.shared.f32 	[%r10], %f58;
	bar.sync 	0;
	ld.shared.f32 	%f59, [%r8];
	ld.shared.f32 	%f60, [%r11];
	fma.rn.f32 	%f61, %f59, %f60, %f56;
	ld.shared.f32 	%f62, [%r8+4];
	ld.shared.f32 	%f63, [%r11+8];
	fma.rn.f32 	%f64, %f62, %f63, %f61;
	bar.sync 	0;
	ld.global.f32 	%f65, [%rd7+48];
	st.shared.f32 	[%r9], %f65;
	mul.wide.u32 	%rd20, %r112, 4;
	add.s64 	%rd21, %rd1, %rd20;
	ld.global.f32 	%f66, [%rd21];
	st.shared.f32 	[%r10], %f66;
	bar.sync 	0;
	ld.shared.f32 	%f67, [%r8];
	ld.shared.f32 	%f68, [%r11];
	fma.rn.f32 	%f69, %f67, %f68, %f64;
	ld.shared.f32 	%f70, [%r8+4];
	ld.shared.f32 	%f71, [%r11+8];
	fma.rn.f32 	%f72, %f70, %f71, %f69;
	bar.sync 	0;
	ld.global.f32 	%f73, [%rd7+56];
	st.shared.f32 	[%r9], %f73;
	mul.wide.u32 	%rd22, %r113, 4;
	add.s64 	%rd23, %rd1, %rd22;
	ld.global.f32 	%f74, [%rd23];
	st.shared.f32 	[%r10], %f74;
	bar.sync 	0;
	ld.shared.f32 	%f75, [%r8];
	ld.shared.f32 	%f76, [%r11];
	fma.rn.f32 	%f77, %f75, %f76, %f72;
	ld.shared.f32 	%f78, [%r8+4];
	ld.shared.f32 	%f79, [%r11+8];
	fma.rn.f32 	%f142, %f78, %f79, %f77;
	bar.sync 	0;
	add.s32 	%r115, %r115, 8;
	add.s32 	%r114, %r114, 16;
	shl.b32 	%r77, %r49, 4;
	add.s32 	%r113, %r113, %r77;
	add.s32 	%r112, %r112, %r77;
	add.s32 	%r111, %r111, %r77;
	add.s32 	%r110, %r110, %r77;
	add.s32 	%r109, %r109, %r77;
	add.s32 	%r108, %r108, %r77;
	add.s32 	%r107, %r107, %r77;
	add.s32 	%r106, %r106, %r77;
	setp.ne.s32 	%p3, %r115, 0;
	@%p3 bra 	$L__BB0_3;
$L__BB0_4:
	and.b32  	%r43, %r6, 7;
	setp.eq.s32 	%p4, %r43, 0;
	@%p4 bra 	$L__BB0_12;
	and.b32  	%r44, %r6, 3;
	setp.lt.u32 	%p5, %r43, 4;
	@%p5 bra 	$L__BB0_7;
	shl.b32 	%r78, %r117, 1;
	add.s32 	%r79, %r7, %r78;
	mul.wide.s32 	%rd24, %r79, 4;
	add.s64 	%rd25, %rd2, %rd24;
	ld.global.f32 	%f81, [%rd25];
	st.shared.f32 	[%r9], %f81;
	add.s32 	%r80, %r78, %r2;
	mad.lo.s32 	%r81, %r80, %r49, %r5;
	mul.wide.u32 	%rd26, %r81, 4;
	add.s64 	%rd27, %rd1, %rd26;
	ld.global.f32 	%f82, [%rd27];
	st.shared.f32 	[%r10], %f82;
	bar.sync 	0;
	ld.shared.f32 	%f83, [%r8];
	ld.shared.f32 	%f84, [%r11];
	fma.rn.f32 	%f85, %f83, %f84, %f142;
	ld.shared.f32 	%f86, [%r8+4];
	ld.shared.f32 	%f87, [%r11+8];
	fma.rn.f32 	%f88, %f86, %f87, %f85;
	bar.sync 	0;
	ld.global.f32 	%f89, [%rd25+8];
	st.shared.f32 	[%r9], %f89;
	add.s32 	%r82, %r80, 2;
	mad.lo.s32 	%r83, %r82, %r49, %r5;
	mul.wide.u32 	%rd28, %r83, 4;
	add.s64 	%rd29, %rd1, %rd28;
	ld.global.f32 	%f90, [%rd29];
	st.shared.f32 	[%r10], %f90;
	bar.sync 	0;
	ld.shared.f32 	%f91, [%r8];
	ld.shared.f32 	%f92, [%r11];
	fma.rn.f32 	%f93, %f91, %f92, %f88;
	ld.shared.f32 	%f94, [%r8+4];
	ld.shared.f32 	%f95, [%r11+8];
	fma.rn.f32 	%f96, %f94, %f95, %f93;
	bar.sync 	0;
	ld.global.f32 	%f97, [%rd25+16];
	st.shared.f32 	[%r9], %f97;
	add.s32 	%r84, %r80, 4;
	mad.lo.s32 	%r85, %r84, %r49, %r5;
	mul.wide.u32 	%rd30, %r85, 4;
	add.s64 	%rd31, %rd1, %rd30;
	ld.global.f32 	%f98, [%rd31];
	st.shared.f32 	[%r10], %f98;
	bar.sync 	0;
	ld.shared.f32 	%f99, [%r8];
	ld.shared.f32 	%f100, [%r11];
	fma.rn.f32 	%f101, %f99, %f100, %f96;
	ld.shared.f32 	%f102, [%r8+4];
	ld.shared.f32 	%f103, [%r11+8];
	fma.rn.f32 	%f104, %f102, %f103, %f101;
	bar.sync 	0;
	ld.global.f32 	%f105, [%rd25+24];
	st.shared.f32 	[%r9], %f105;
	add.s32 	%r86, %r80, 6;
	mad.lo.s32 	%r87, %r86, %r49, %r5;
	mul.wide.u32 	%rd32, %r87, 4;
	add.s64 	%rd33, %rd1, %rd32;
	ld.global.f32 	%f106, [%rd33];
	st.shared.f32 	[%r10], %f106;
	bar.sync 	0;
	ld.shared.f32 	%f107, [%r8];
	ld.shared.f32 	%f108, [%r11];
	fma.rn.f32 	%f109, %f107, %f108, %f104;
	ld.shared.f32 	%f110, [%r8+4];
	ld.shared.f32 	%f111, [%r11+8];
	fma.rn.f32 	%f142, %f110, %f111, %f109;
	bar.sync 	0;
	sub.s32 	%r88, %r78, %r117;
	add.s32 	%r117, %r88, 4;
$L__BB0_7:
	setp.eq.s32 	%p6, %r44, 0;
	@%p6 bra 	$L__BB0_12;
	setp.eq.s32 	%p7, %r44, 1;
	@%p7 bra 	$L__BB0_10;
	shl.b32 	%r89, %r117, 1;
	add.s32 	%r90, %r7, %r89;
	mul.wide.s32 	%rd34, %r90, 4;
	add.s64 	%rd35, %rd2, %rd34;
	ld.global.f32 	%f113, [%rd35];
	st.shared.f32 	[%r9], %f113;
	add.s32 	%r91, %r89, %r2;
	mad.lo.s32 	%r92, %r91, %r49, %r5;
	mul.wide.u32 	%rd36, %r92, 4;
	add.s64 	%rd37, %rd1, %rd36;
	ld.global.f32 	%f114, [%rd37];
	st.shared.f32 	[%r10], %f114;
	bar.sync 	0;
	ld.shared.f32 	%f115, [%r8];
	ld.shared.f32 	%f116, [%r11];
	fma.rn.f32 	%f117, %f115, %f116, %f142;
	ld.shared.f32 	%f118, [%r8+4];
	ld.shared.f32 	%f119, [%r11+8];
	fma.rn.f32 	%f120, %f118, %f119, %f117;
	bar.sync 	0;
	ld.global.f32 	%f121, [%rd35+8];
	st.shared.f32 	[%r9], %f121;
	add.s32 	%r93, %r91, 2;
	mad.lo.s32 	%r94, %r93, %r49, %r5;
	mul.wide.u32 	%rd38, %r94, 4;
	add.s64 	%rd39, %rd1, %rd38;
	ld.global.f32 	%f122, [%rd39];
	st.shared.f32 	[%r10], %f122;
	bar.sync 	0;
	ld.shared.f32 	%f123, [%r8];
	ld.shared.f32 	%f124, [%r11];
	fma.rn.f32 	%f125, %f123, %f124, %f120;
	ld.shared.f32 	%f126, [%r8+4];
	ld.shared.f32 	%f127, [%r11+8];
	fma.rn.f32 	%f142, %f126, %f127, %f125;
	bar.sync 	0;
	sub.s32 	%r95, %r89, %r117;
	add.s32 	%r117, %r95, 2;
$L__BB0_10:
	and.b32  	%r96, %r6, 1;
	setp.eq.b32 	%p8, %r96, 1;
	not.pred 	%p9, %p8;
	@%p9 bra 	$L__BB0_12;
	shl.b32 	%r97, %r117, 1;
	add.s32 	%r98, %r7, %r97;
	mul.wide.s32 	%rd40, %r98, 4;
	add.s64 	%rd41, %rd2, %rd40;
	ld.global.f32 	%f128, [%rd41];
	st.shared.f32 	[%r9], %f128;
	add.s32 	%r99, %r97, %r2;
	mad.lo.s32 	%r100, %r99, %r49, %r5;
	mul.wide.u32 	%rd42, %r100, 4;
	add.s64 	%rd43, %rd1, %rd42;
	ld.global.f32 	%f129, [%rd43];
	st.shared.f32 	[%r10], %f129;
	bar.sync 	0;
	ld.shared.f32 	%f130, [%r8];
	ld.shared.f32 	%f131, [%r11];
	fma.rn.f32 	%f132, %f130, %f131, %f142;
	ld.shared.f32 	%f133, [%r8+4];
	ld.shared.f32 	%f134, [%r11+8];
	fma.rn.f32 	%f142, %f133, %f134, %f132;
	bar.sync 	0;
$L__BB0_12:
	ld.param.u64 	%rd47, [_Z20MatrixMulKernelTiledPfS_S_i_param_2];
	cvta.to.global.u64 	%rd44, %rd47;
	mad.lo.s32 	%r105, %r49, %r3, %r5;
	mul.wide.s32 	%rd45, %r105, 4;
	add.s64 	%rd46, %rd44, %rd45;
	st.global.f32 	[%rd46], %f142;
	ret;

}


// ===== COMPILED SASS (sm_100) =====

	.target	sm_100

	.elftype	@"ET_EXEC"


//--------------------- .note.nv.tkinfo           --------------------------
	.section	.note.nv.tkinfo,"",@"SHT_NOTE"
	.sectionflags	@"SHF_NOTE_NV_TKINFO"
	.tkinfo
        /*0018*/ 	.word	0x00000002
        /*0030*/ 	.string	""
        /*0030*/ 	.string	"ptxas"
        /*0030*/ 	.string	"Cuda compilation tools, release 13.0, V13.0.88"
        /*0030*/ 	.string	"Build cuda_13.0.r13.0/compiler.36424714_0"
        /*0030*/ 	.string	"-arch sm_100 -m 64 "



//--------------------- .note.nv.cuinfo           --------------------------
	.section	.note.nv.cuinfo,"",@"SHT_NOTE"
	.sectionflags	@"SHF_NOTE_NV_CUINFO"
        /*0018*/ 	.short	0x0002
        /*001a*/ 	.short	0x0064
        /*001c*/ 	.short	0x0082
	.zero		2


//--------------------- .nv.info                  --------------------------
	.section	.nv.info,"",@"SHT_CUDA_INFO"
	.align	4


	//----- nvinfo : EIATTR_REGCOUNT
	.align		4
        /*0000*/ 	.byte	0x04, 0x2f
        /*0002*/ 	.short	(.L_1 - .L_0)
	.align		4
.L_0:
        /*0004*/ 	.word	index@(_Z20MatrixMulKernelTiledPfS_S_i)
        /*0008*/ 	.word	0x00000028


	//----- nvinfo : EIATTR_FRAME_SIZE
	.align		4
.L_1:
        /*000c*/ 	.byte	0x04, 0x11
        /*000e*/ 	.short	(.L_3 - .L_2)
	.align		4
.L_2:
        /*0010*/ 	.word	index@(_Z20MatrixMulKernelTiledPfS_S_i)
        /*0014*/ 	.word	0x00000000


	//----- nvinfo : EIATTR_MIN_STACK_SIZE
	.align		4
.L_3:
        /*0018*/ 	.byte	0x04, 0x12
        /*001a*/ 	.short	(.L_5 - .L_4)
	.align		4
.L_4:
        /*001c*/ 	.word	index@(_Z20MatrixMulKernelTiledPfS_S_i)
        /*0020*/ 	.word	0x00000000
.L_5:


//--------------------- .nv.compat                --------------------------
	.section	.nv.compat,"",@"SHT_CUDA_COMPAT_INFO"
	.align	4
        /*0000*/ 	.byte	0x02, 0x09, 0x00, 0x00, 0x02, 0x02, 0x01, 0x00, 0x02, 0x05, 0x05, 0x00, 0x03, 0x07, 0x01, 0x01
        /*0010*/ 	.byte	0x02, 0x03, 0x00, 0x00, 0x02, 0x06, 0x01, 0x00, 0x04, 0x0b, 0x08, 0x00, 0x09, 0x00, 0x00, 0x00
        /*0020*/ 	.byte	0x00, 0x00, 0x00, 0x00


//--------------------- .nv.info._Z20MatrixMulKernelTiledPfS_S_i --------------------------
	.section	.nv.info._Z20MatrixMulKernelTiledPfS_S_i,"",@"SHT_CUDA_INFO"
	.sectionflags	@""
	.align	4


	//----- nvinfo : EIATTR_CUDA_API_VERSION
	.align		4
        /*0000*/ 	.byte	0x04, 0x37
        /*0002*/ 	.short	(.L_7 - .L_6)
.L_6:
        /*0004*/ 	.word	0x00000082


	//----- nvinfo : EIATTR_KPARAM_INFO
	.align		4
.L_7:
        /*0008*/ 	.byte	0x04, 0x17
        /*000a*/ 	.short	(.L_9 - .L_8)
.L_8:
        /*000c*/ 	.word	0x00000000
        /*0010*/ 	.short	0x0003
        /*0012*/ 	.short	0x0018
        /*0014*/ 	.byte	0x00, 0xf0, 0x11, 0x00


	//----- nvinfo : EIATTR_KPARAM_INFO
	.align		4
.L_9:
        /*0018*/ 	.byte	0x04, 0x17
        /*001a*/ 	.short	(.L_11 - .L_10)
.L_10:
        /*001c*/ 	.word	0x00000000
        /*0020*/ 	.short	0x0002
        /*0022*/ 	.short	0x0010
        /*0024*/ 	.byte	0x00, 0xf5, 0x21, 0x00


	//----- nvinfo : EIATTR_KPARAM_INFO
	.align		4
.L_11:
        /*0028*/ 	.byte	0x04, 0x17
        /*002a*/ 	.short	(.L_13 - .L_12)
.L_12:
        /*002c*/ 	.word	0x00000000
        /*0030*/ 	.short	0x0001
        /*0032*/ 	.short	0x0008
        /*0034*/ 	.byte	0x00, 0xf5, 0x21, 0x00


	//----- nvinfo : EIATTR_KPARAM_INFO
	.align		4
.L_13:
        /*0038*/ 	.byte	0x04, 0x17
        /*003a*/ 	.short	(.L_15 - .L_14)
.L_14:
        /*003c*/ 	.word	0x00000000
        /*0040*/ 	.short	0x0000
        /*0042*/ 	.short	0x0000
        /*0044*/ 	.byte	0x00, 0xf5, 0x21, 0x00


	//----- nvinfo : EIATTR_SPARSE_MMA_MASK
	.align		4
.L_15:
        /*0048*/ 	.byte	0x03, 0x50
        /*004a*/ 	.short	0x0000


	//----- nvinfo : EIATTR_MAXREG_COUNT
	.align		4
        /*004c*/ 	.byte	0x03, 0x1b
        /*004e*/ 	.short	0x00ff


	//----- nvinfo : EIATTR_NUM_BARRIERS
	.align		4
        /*0050*/ 	.byte	0x02, 0x4c
        /*0052*/ 	.byte	0x01
	.zero		1


	//----- nvinfo : EIATTR_MERCURY_ISA_VERSION
	.align		4
        /*0054*/ 	.byte	0x03, 0x5f
        /*0056*/ 	.short	0x0101


	//----- nvinfo : EIATTR_VRC_CTA_INIT_COUNT
	.align		4
        /*0058*/ 	.byte	0x02, 0x4a
	.zero		1
	.zero		1


	//----- nvinfo : EIATTR_EXIT_INSTR_OFFSETS
	.align		4
        /*005c*/ 	.byte	0x04, 0x1c
        /*005e*/ 	.short	(.L_17 - .L_16)


	//   ....[0]....
.L_16:
        /*0060*/ 	.word	0x000012a0


	//----- nvinfo : EIATTR_CBANK_PARAM_SIZE
	.align		4
.L_17:
        /*0064*/ 	.byte	0x03, 0x19
        /*0066*/ 	.short	0x001c


	//----- nvinfo : EIATTR_PARAM_CBANK
	.align		4
        /*0068*/ 	.byte	0x04, 0x0a
        /*006a*/ 	.short	(.L_19 - .L_18)
	.align		4
.L_18:
        /*006c*/ 	.word	index@(.nv.constant0._Z20MatrixMulKernelTiledPfS_S_i)
        /*0070*/ 	.short	0x0380
        /*0072*/ 	.short	0x001c


	//----- nvinfo : EIATTR_SW_WAR
	.align		4
.L_19:
        /*0074*/ 	.byte	0x04, 0x36
        /*0076*/ 	.short	(.L_21 - .L_20)
.L_20:
        /*0078*/ 	.word	0x00000008
.L_21:


//--------------------- .nv.callgraph             --------------------------
	.section	.nv.callgraph,"",@"SHT_CUDA_CALLGRAPH"
	.align	4
	.sectionentsize	8
	.align		4
        /*0000*/ 	.word	0x00000000
	.align		4
        /*0004*/ 	.word	0xffffffff
	.align		4
        /*0008*/ 	.word	0x00000000
	.align		4
        /*000c*/ 	.word	0xfffffffe
	.align		4
        /*0010*/ 	.word	0x00000000
	.align		4
        /*0014*/ 	.word	0xfffffffd
	.align		4
        /*0018*/ 	.word	0x00000000
	.align		4
        /*001c*/ 	.word	0xfffffffc


//--------------------- .text._Z20MatrixMulKernelTiledPfS_S_i --------------------------
	.section	.text._Z20MatrixMulKernelTiledPfS_S_i,"ax",@progbits
	.align	128
        .global         _Z20MatrixMulKernelTiledPfS_S_i
        .type           _Z20MatrixMulKernelTiledPfS_S_i,@function
        .size           _Z20MatrixMulKernelTiledPfS_S_i,(.L_x_6 - _Z20MatrixMulKernelTiledPfS_S_i)
        .other          _Z20MatrixMulKernelTiledPfS_S_i,@"STO_CUDA_ENTRY STV_DEFAULT"
_Z20MatrixMulKernelTiledPfS_S_i:
.text._Z20MatrixMulKernelTiledPfS_S_i:
[----:B------:R-:W-:Y:S08]  /*0000*/  LDC R1, c[0x0][0x37c] ;  /* 0x0000df00ff017b82 */ /* 0x000ff00000000800 */
[----:B------:R-:W0:Y:S01]  /*0010*/  LDC R3, c[0x0][0x398] ;  /* 0x0000e600ff037b82 */ /* 0x000e220000000800 */
[----:B------:R-:W1:Y:S01]  /*0020*/  S2R R5, SR_CTAID.Y ;  /* 0x0000000000057919 */ /* 0x000e620000002600 */
[----:B------:R-:W2:Y:S01]  /*0030*/  LDCU.64 UR8, c[0x0][0x358] ;  /* 0x00006b00ff0877ac */ /* 0x000ea20008000a00 */
[----:B------:R-:W-:Y:S01]  /*0040*/  HFMA2 R15, -RZ, RZ, 0, 0 ;  /* 0x00000000ff0f7431 */ /* 0x000fe200000001ff */
[----:B------:R-:W1:Y:S01]  /*0050*/  S2R R0, SR_TID.Y ;  /* 0x0000000000007919 */ /* 0x000e620000002200 */
[----:B------:R-:W3:Y:S01]  /*0060*/  S2R R14, SR_CTAID.X ;  /* 0x00000000000e7919 */ /* 0x000ee20000002500 */
[----:B------:R-:W3:Y:S01]  /*0070*/  S2R R25, SR_TID.X ;  /* 0x0000000000197919 */ /* 0x000ee20000002100 */
[----:B0-----:R-:W-:-:S02]  /*0080*/  ISETP.GE.AND P0, PT, R3, 0x2, PT ;  /* 0x000000020300780c */ /* 0x001fc40003f06270 */
[----:B-1----:R-:W-:Y:S02]  /*0090*/  LEA R4, R5, R0, 0x1 ;  /* 0x0000000005047211 */ /* 0x002fe400078e08ff */
[----:B---3--:R-:W-:-:S09]  /*00a0*/  LEA R6, R14, R25, 0x1 ;  /* 0x000000190e067211 */ /* 0x008fd200078e08ff */
[----:B--2---:R-:W-:Y:S05]  /*00b0*/  @!P0 BRA `(.L_x_0) ;  /* 0x0000001000688947 */ /* 0x004fea0003800000 */
[----:B------:R-:W0:Y:S01]  /*00c0*/  S2UR UR6, SR_CgaCtaId ;  /* 0x00000000000679c3 */ /* 0x000e220000008800 */
[-C--:B------:R-:W-:Y:S01]  /*00d0*/  LEA.HI R5, R3, R3.reuse, RZ, 0x1 ;  /* 0x0000000303057211 */ /* 0x080fe200078f08ff */
[----:B------:R-:W-:Y:S01]  /*00e0*/  UMOV UR4, 0x400 ;  /* 0x0000040000047882 */ /* 0x000fe20000000000 */
[----:B------:R-:W-:Y:S01]  /*00f0*/  IMAD R7, R4, R3, R25 ;  /* 0x0000000304077224 */ /* 0x000fe200078e0219 */
[----:B------:R-:W-:Y:S01]  /*0100*/  UIADD3 UR5, UPT, UPT, UR4, 0x10, URZ ;  /* 0x0000001004057890 */ /* 0x000fe2000fffe0ff */
[----:B------:R-:W-:Y:S02]  /*0110*/  SHF.R.S32.HI R5, RZ, 0x1, R5 ;  /* 0x00000001ff057819 */ /* 0x000fe40000011405 */
[----:B------:R-:W-:Y:S02]  /*0120*/  MOV R15, RZ ;  /* 0x000000ff000f7202 */ /* 0x000fe40000000f00 */
[----:B------:R-:W-:-:S04]  /*0130*/  IADD3 R2, PT, PT, R5, -0x1, RZ ;  /* 0xffffffff05027810 */ /* 0x000fc80007ffe0ff */
[----:B------:R-:W-:Y:S02]  /*0140*/  ISETP.GE.U32.AND P0, PT, R2, 0x7, PT ;  /* 0x000000070200780c */ /* 0x000fe40003f06070 */
[----:B------:R-:W-:Y:S01]  /*0150*/  MOV R2, RZ ;  /* 0x000000ff00027202 */ /* 0x000fe20000000f00 */
[----:B0-----:R-:W-:Y:S02]  /*0160*/  ULEA UR4, UR6, UR4, 0x18 ;  /* 0x0000000406047291 */ /* 0x001fe4000f8ec0ff */
[----:B------:R-:W-:-:S04]  /*0170*/  ULEA UR5, UR6, UR5, 0x18 ;  /* 0x0000000506057291 */ /* 0x000fc8000f8ec0ff */
[C---:B------:R-:W-:Y:S02]  /*0180*/  LEA R8, R0.reuse, UR4, 0x3 ;  /* 0x0000000400087c11 */ /* 0x040fe4000f8e18ff */
[C---:B------:R-:W-:Y:S02]  /*0190*/  LEA R9, R25.reuse, UR5, 0x2 ;  /* 0x0000000519097c11 */ /* 0x040fe4000f8e10ff */
[----:B------:R-:W-:Y:S02]  /*01a0*/  LEA R10, R25, R8, 0x2 ;  /* 0x00000008190a7211 */ /* 0x000fe400078e10ff */
[----:B------:R-:W-:Y:S01]  /*01b0*/  LEA R11, R0, R9, 0x3 ;  /* 0x00000009000b7211 */ /* 0x000fe200078e18ff */
[----:B------:R-:W-:Y:S06]  /*01c0*/  @!P0 BRA `(.L_x_1) ;  /* 0x00000008002c8947 */ /* 0x000fec0003800000 */
[C---:B------:R-:W-:Y:S01]  /*01d0*/  IADD3 R2, PT, PT, R0.reuse, 0xe, RZ ;  /* 0x0000000e00027810 */ /* 0x040fe20007ffe0ff */
[CCC-:B------:R-:W-:Y:S01]  /*01e0*/  IMAD R27, R0.reuse, R3.reuse, R25.reuse ;  /* 0x00000003001b7224 */ /* 0x1c0fe200078e0219 */
[C---:B------:R-:W-:Y:S02]  /*01f0*/  IADD3 R12, PT, PT, R0.reuse, 0xc, RZ ;  /* 0x0000000c000c7810 */ /* 0x040fe40007ffe0ff */
[----:B------:R-:W-:Y:S01]  /*0200*/  IADD3 R16, PT, PT, R0, 0xa, RZ ;  /* 0x0000000a00107810 */ /* 0x000fe20007ffe0ff */
[-CC-:B------:R-:W-:Y:S01]  /*0210*/  IMAD R13, R2, R3.reuse, R25.reuse ;  /* 0x00000003020d7224 */ /* 0x180fe200078e0219 */
        /* <DEDUP_REMOVED lines=8> */
[----:B------:R-:W-:Y:S01]  /*02a0*/  LOP3.LUT R12, R5, 0x3ffffff8, RZ, 0xc0, !PT ;  /* 0x3ffffff8050c7812 */ /* 0x000fe200078ec0ff */
[--C-:B------:R-:W-:Y:S01]  /*02b0*/  IMAD R23, R22, R3, R25.reuse ;  /* 0x0000000316177224 */ /* 0x100fe200078e0219 */
[----:B------:R-:W-:Y:S01]  /*02c0*/  LEA R34, R14, R27, 0x1 ;  /* 0x0000001b0e227211 */ /* 0x000fe200078e08ff */
[----:B------:R-:W-:Y:S01]  /*02d0*/  IMAD R25, R24, R3, R25 ;  /* 0x0000000318197224 */ /* 0x000fe200078e0219 */
[----:B------:R-:W-:-:S02]  /*02e0*/  LEA R24, R14, R13, 0x1 ;  /* 0x0000000d0e187211 */ /* 0x000fc400078e08ff */
[C---:B------:R-:W-:Y:S02]  /*02f0*/  LEA R16, R14.reuse, R15, 0x1 ;  /* 0x0000000f0e107211 */ /* 0x040fe400078e08ff */
[C---:B------:R-:W-:Y:S02]  /*0300*/  LEA R26, R14.reuse, R17, 0x1 ;  /* 0x000000110e1a7211 */ /* 0x040fe400078e08ff */
[C---:B------:R-:W-:Y:S02]  /*0310*/  LEA R28, R14.reuse, R19, 0x1 ;  /* 0x000000130e1c7211 */ /* 0x040fe400078e08ff */
[C---:B------:R-:W-:Y:S02]  /*0320*/  LEA R30, R14.reuse, R21, 0x1 ;  /* 0x000000150e1e7211 */ /* 0x040fe400078e08ff */
[C---:B------:R-:W-:Y:S02]  /*0330*/  LEA R32, R14.reuse, R23, 0x1 ;  /* 0x000000170e207211 */ /* 0x040fe400078e08ff */
[----:B------:R-:W-:-:S02]  /*0340*/  LEA R14, R14, R25, 0x1 ;  /* 0x000000190e0e7211 */ /* 0x000fc400078e08ff */
[----:B------:R-:W-:Y:S02]  /*0350*/  MOV R15, RZ ;  /* 0x000000ff000f7202 */ /* 0x000fe40000000f00 */
[----:B------:R-:W-:Y:S02]  /*0360*/  MOV R2, R7 ;  /* 0x0000000700027202 */ /* 0x000fe40000000f00 */
[----:B------:R-:W-:-:S07]  /*0370*/  IADD3 R13, PT, PT, -R12, RZ, RZ ;  /* 0x000000ff0c0d7210 */ /* 0x000fce0007ffe1ff */
.L_x_2:
[----:B------:R-:W0:Y:S08]  /*0380*/  LDC.64 R36, c[0x0][0x380] ;  /* 0x0000e000ff247b82 */ /* 0x000e300000000a00 */
[----:B------:R-:W1:Y:S01]  /*0390*/  LDC.64 R20, c[0x0][0x388] ;  /* 0x0000e200ff147b82 */ /* 0x000e620000000a00 */
[----:B0-----:R-:W-:-:S05]  /*03a0*/  IMAD.WIDE R36, R2, 0x4, R36 ;  /* 0x0000000402247825 */ /* 0x001fca00078e0224 */
[----:B------:R-:W2:Y:S01]  /*03b0*/  LDG.E R17, desc[UR8][R36.64] ;  /* 0x0000000824117981 */ /* 0x000ea2000c1e1900 */
[----:B-1----:R-:W-:-:S05]  /*03c0*/  IMAD.WIDE.U32 R22, R34, 0x4, R20 ;  /* 0x0000000422167825 */ /* 0x002fca00078e0014 */
[----:B------:R0:W3:Y:S02]  /*03d0*/  LDG.E R25, desc[UR8][R22.64] ;  /* 0x0000000816197981 */ /* 0x0000e4000c1e1900 */
[----:B0-----:R-:W-:Y:S02]  /*03e0*/  IMAD.WIDE.U32 R22, R14, 0x4, R20 ;  /* 0x000000040e167825 */ /* 0x001fe400078e0014 */
[----:B--2---:R-:W-:Y:S04]  /*03f0*/  STS [R10], R17 ;  /* 0x000000110a007388 */ /* 0x004fe80000000800 */
[----:B---3--:R-:W-:Y:S01]  /*0400*/  STS [R11], R25 ;  /* 0x000000190b007388 */ /* 0x008fe20000000800 */
[----:B------:R-:W-:Y:S06]  /*0410*/  BAR.SYNC.DEFER_BLOCKING 0x0 ;  /* 0x0000000000007b1d */ /* 0x000fec0000010000 */
[----:B------:R-:W-:Y:S04]  /*0420*/  LDS R27, [R9] ;  /* 0x00000000091b7984 */ /* 0x000fe80000000800 */
[----:B------:R-:W-:Y:S04]  /*0430*/  LDS R29, [R9+0x8] ;  /* 0x00000800091d7984 */ /* 0x000fe80000000800 */
[----:B------:R-:W0:Y:S01]  /*0440*/  LDS.64 R18, [R8] ;  /* 0x0000000008127984 */ /* 0x000e220000000a00 */
[----:B------:R-:W-:Y:S06]  /*0450*/  BAR.SYNC.DEFER_BLOCKING 0x0 ;  /* 0x0000000000007b1d */ /* 0x000fec0000010000 */
[----:B------:R-:W2:Y:S04]  /*0460*/  LDG.E R31, desc[UR8][R36.64+0x8] ;  /* 0x00000808241f7981 */ /* 0x000ea8000c1e1900 */
[----:B------:R1:W3:Y:S01]  /*0470*/  LDG.E R33, desc[UR8][R22.64] ;  /* 0x0000000816217981 */ /* 0x0002e2000c1e1900 */
[----:B0-----:R-:W-:-:S04]  /*0480*/  FFMA R18, R18, R27, R15 ;  /* 0x0000001b12127223 */ /* 0x001fc8000000000f */
[----:B------:R-:W-:Y:S01]  /*0490*/  FFMA R29, R29, R19, R18 ;  /* 0x000000131d1d7223 */ /* 0x000fe20000000012 */
[----:B-1----:R-:W-:Y:S01]  /*04a0*/  IMAD.WIDE.U32 R22, R32, 0x4, R20 ;  /* 0x0000000420167825 */ /* 0x002fe200078e0014 */
        /* <DEDUP_REMOVED lines=47> */
[--C-:B-1----:R-:W-:Y:S01]  /*07a0*/  IMAD.WIDE.U32 R22, R16, 0x4, R20.reuse ;  /* 0x0000000410167825 */ /* 0x102fe200078e0014 */
        /* <DEDUP_REMOVED lines=8> */
[----:B------:R1:W3:Y:S02]  /*0830*/  LDG.E R27, desc[UR8][R22.64] ;  /* 0x00000008161b7981 */ /* 0x0002e4000c1e1900 */
[----:B-1----:R-:W-:-:S02]  /*0840*/  IMAD.WIDE.U32 R22, R24, 0x4, R20 ;  /* 0x0000000418167825 */ /* 0x002fc400078e0014 */
[----:B--2---:R-:W-:Y:S04]  /*0850*/  STS [R10], R35 ;  /* 0x000000230a007388 */ /* 0x004fe80000000800 */
[----:B---3--:R-:W-:Y:S01]  /*0860*/  STS [R11], R27 ;  /* 0x0000001b0b007388 */ /* 0x008fe20000000800 */
[----:B------:R-:W-:Y:S06]  /*0870*/  BAR.SYNC.DEFER_BLOCKING 0x0 ;  /* 0x0000000000007b1d */ /* 0x000fec0000010000 */
[----:B------:R-:W-:Y:S04]  /*0880*/  LDS R29, [R9] ;  /* 0x00000000091d7984 */ /* 0x000fe80000000800 */
[----:B------:R-:W-:Y:S04]  /*0890*/  LDS R27, [R9+0x8] ;  /* 0x00000800091b7984 */ /* 0x000fe80000000800 */
[----:B------:R-:W1:Y:S01]  /*08a0*/  LDS.64 R20, [R8] ;  /* 0x0000000008147984 */ /* 0x000e620000000a00 */
[----:B------:R-:W-:Y:S06]  /*08b0*/  BAR.SYNC.DEFER_BLOCKING 0x0 ;  /* 0x0000000000007b1d */ /* 0x000fec0000010000 */
[----:B------:R-:W2:Y:S04]  /*08c0*/  LDG.E R37, desc[UR8][R36.64+0x38] ;  /* 0x0000380824257981 */ /* 0x000ea8000c1e1900 */
[----:B------:R-:W3:Y:S01]  /*08d0*/  LDG.E R22, desc[UR8][R22.64] ;  /* 0x0000000816167981 */ /* 0x000ee2000c1e1900 */
[----:B0-----:R-:W-:Y:S01]  /*08e0*/  FFMA R18, R18, R17, R15 ;  /* 0x0000001112127223 */ /* 0x001fe2000000000f */
[----:B------:R-:W-:-:S03]  /*08f0*/  IADD3 R13, PT, PT, R13, 0x8, RZ ;  /* 0x000000080d0d7810 */ /* 0x000fc60007ffe0ff */
[----:B------:R-:W-:Y:S01]  /*0900*/  FFMA R19, R25, R19, R18 ;  /* 0x0000001319137223 */ /* 0x000fe20000000012 */
[----:B------:R-:W-:-:S03]  /*0910*/  ISETP.NE.AND P0, PT, R13, RZ, PT ;  /* 0x000000ff0d00720c */ /* 0x000fc60003f05270 */
[----:B-1----:R-:W-:-:S04]  /*0920*/  FFMA R20, R20, R29, R19 ;  /* 0x0000001d14147223 */ /* 0x002fc80000000013 */
[----:B------:R-:W-:Y:S01]  /*0930*/  FFMA R21, R27, R21, R20 ;  /* 0x000000151b157223 */ /* 0x000fe20000000014 */
[----:B------:R-:W-:Y:S02]  /*0940*/  IADD3 R2, PT, PT, R2, 0x10, RZ ;  /* 0x0000001002027810 */ /* 0x000fe40007ffe0ff */
[C---:B------:R-:W-:Y:S02]  /*0950*/  LEA R34, R3.reuse, R34, 0x4 ;  /* 0x0000002203227211 */ /* 0x040fe400078e20ff */
[C---:B------:R-:W-:Y:S02]  /*0960*/  LEA R14, R3.reuse, R14, 0x4 ;  /* 0x0000000e030e7211 */ /* 0x040fe400078e20ff */
[C---:B------:R-:W-:Y:S02]  /*0970*/  LEA R32, R3.reuse, R32, 0x4 ;  /* 0x0000002003207211 */ /* 0x040fe400078e20ff */
[C---:B------:R-:W-:Y:S02]  /*0980*/  LEA R30, R3.reuse, R30, 0x4 ;  /* 0x0000001e031e7211 */ /* 0x040fe400078e20ff */
[----:B------:R-:W-:-:S02]  /*0990*/  LEA R28, R3, R28, 0x4 ;  /* 0x0000001c031c7211 */ /* 0x000fc400078e20ff */
[C---:B------:R-:W-:Y:S02]  /*09a0*/  LEA R26, R3.reuse, R26, 0x4 ;  /* 0x0000001a031a7211 */ /* 0x040fe400078e20ff */
[C---:B------:R-:W-:Y:S02]  /*09b0*/  LEA R24, R3.reuse, R24, 0x4 ;  /* 0x0000001803187211 */ /* 0x040fe400078e20ff */
[----:B------:R-:W-:Y:S01]  /*09c0*/  LEA R16, R3, R16, 0x4 ;  /* 0x0000001003107211 */ /* 0x000fe200078e20ff */
[----:B--2---:R-:W-:Y:S04]  /*09d0*/  STS [R10], R37 ;  /* 0x000000250a007388 */ /* 0x004fe80000000800 */
[----:B---3--:R-:W-:Y:S01]  /*09e0*/  STS [R11], R22 ;  /* 0x000000160b007388 */ /* 0x008fe20000000800 */
[----:B------:R-:W-:Y:S06]  /*09f0*/  BAR.SYNC.DEFER_BLOCKING 0x0 ;  /* 0x0000000000007b1d */ /* 0x000fec0000010000 */
[----:B------:R-:W-:Y:S04]  /*0a00*/  LDS R33, [R9] ;  /* 0x0000000009217984 */ /* 0x000fe80000000800 */
[----:B------:R-:W0:Y:S04]  /*0a10*/  LDS.64 R22, [R8] ;  /* 0x0000000008167984 */ /* 0x000e280000000a00 */
[----:B------:R-:W1:Y:S01]  /*0a20*/  LDS R31, [R9+0x8] ;  /* 0x00000800091f7984 */ /* 0x000e620000000800 */
[----:B0-----:R-:W-:-:S04]  /*0a30*/  FFMA R22, R22, R33, R21 ;  /* 0x0000002116167223 */ /* 0x001fc80000000015 */
[----:B-1----:R-:W-:Y:S01]  /*0a40*/  FFMA R15, R31, R23, R22 ;  /* 0x000000171f0f7223 */ /* 0x002fe20000000016 */
[----:B------:R-:W-:Y:S06]  /*0a50*/  BAR.SYNC.DEFER_BLOCKING 0x0 ;  /* 0x0000000000007b1d */ /* 0x000fec0000010000 */
[----:B------:R-:W-:Y:S05]  /*0a60*/  @P0 BRA `(.L_x_2) ;  /* 0xfffffff800440947 */ /* 0x000fea000383ffff */
[----:B------:R-:W-:-:S07]  /*0a70*/  MOV R2, R12 ;  /* 0x0000000c00027202 */ /* 0x000fce0000000f00 */
.L_x_1:
[----:B------:R-:W-:-:S13]  /*0a80*/  LOP3.LUT P0, R12, R5, 0x7, RZ, 0xc0, !PT ;  /* 0x00000007050c7812 */ /* 0x000fda000780c0ff */
[----:B------:R-:W-:Y:S05]  /*0a90*/  @!P0 BRA `(.L_x_0) ;  /* 0x0000000400f08947 */ /* 0x000fea0003800000 */
[----:B------:R-:W-:Y:S02]  /*0aa0*/  ISETP.GE.U32.AND P0, PT, R12, 0x4, PT ;  /* 0x000000040c00780c */ /* 0x000fe40003f06070 */
[----:B------:R-:W-:-:S04]  /*0ab0*/  LOP3.LUT R31, R5, 0x3, RZ, 0xc0, !PT ;  /* 0x00000003051f7812 */ /* 0x000fc800078ec0ff */
[----:B------:R-:W-:-:S07]  /*0ac0*/  ISETP.NE.AND P1, PT, R31, RZ, PT ;  /* 0x000000ff1f00720c */ /* 0x000fce0003f25270 */
[----:B------:R-:W-:Y:S06]  /*0ad0*/  @!P0 BRA `(.L_x_3) ;  /* 0x0000000000f88947 */ /* 0x000fec0003800000 */
[----:B------:R-:W0:Y:S01]  /*0ae0*/  LDC.64 R12, c[0x0][0x380] ;  /* 0x0000e000ff0c7b82 */ /* 0x000e220000000a00 */
[C---:B------:R-:W-:Y:S02]  /*0af0*/  LEA R27, R2.reuse, R0, 0x1 ;  /* 0x00000000021b7211 */ /* 0x040fe400078e08ff */
[----:B------:R-:W-:-:S03]  /*0b00*/  LEA R17, R2, R7, 0x1 ;  /* 0x0000000702117211 */ /* 0x000fc600078e08ff */
[----:B------:R-:W-:Y:S02]  /*0b10*/  IMAD R19, R27, R3, R6 ;  /* 0x000000031b137224 */ /* 0x000fe400078e0206 */
[----:B------:R-:W1:Y:S01]  /*0b20*/  LDC.64 R20, c[0x0][0x388] ;  /* 0x0000e200ff147b82 */ /* 0x000e620000000a00 */
[----:B0-----:R-:W-:-:S05]  /*0b30*/  IMAD.WIDE R12, R17, 0x4, R12 ;  /* 0x00000004110c7825 */ /* 0x001fca00078e020c */
[----:B------:R-:W2:Y:S01]  /*0b40*/  LDG.E R23, desc[UR8][R12.64] ;  /* 0x000000080c177981 */ /* 0x000ea2000c1e1900 */
[----:B-1----:R-:W-:-:S06]  /*0b50*/  IMAD.WIDE.U32 R18, R19, 0x4, R20 ;  /* 0x0000000413127825 */ /* 0x002fcc00078e0014 */
[----:B------:R-:W3:Y:S01]  /*0b60*/  LDG.E R18, desc[UR8][R18.64] ;  /* 0x0000000812127981 */ /* 0x000ee2000c1e1900 */
[----:B------:R-:W-:-:S05]  /*0b70*/  IADD3 R14, PT, PT, R27, 0x2, RZ ;  /* 0x000000021b0e7810 */ /* 0x000fca0007ffe0ff */
[----:B------:R-:W-:-:S04]  /*0b80*/  IMAD R25, R14, R3, R6 ;  /* 0x000000030e197224 */ /* 0x000fc800078e0206 */
[----:B------:R-:W-:Y:S01]  /*0b90*/  IMAD.WIDE.U32 R24, R25, 0x4, R20 ;  /* 0x0000000419187825 */ /* 0x000fe200078e0014 */
[----:B--2---:R0:W-:Y:S04]  /*0ba0*/  STS [R10], R23 ;  /* 0x000000170a007388 */ /* 0x0041e80000000800 */
        /* <DEDUP_REMOVED lines=8> */
[----:B------:R-:W-:-:S05]  /*0c30*/  IADD3 R19, PT, PT, R27, 0x4, RZ ;  /* 0x000000041b137810 */ /* 0x000fca0007ffe0ff */
[----:B------:R-:W-:-:S04]  /*0c40*/  IMAD R19, R19, R3, R6 ;  /* 0x0000000313137224 */ /* 0x000fc800078e0206 */
[----:B0-----:R-:W-:Y:S01]  /*0c50*/  IMAD.WIDE.U32 R22, R19, 0x4, R20 ;  /* 0x0000000413167825 */ /* 0x001fe200078e0014 */
        /* <DEDUP_REMOVED lines=8> */
[----:B------:R-:W3:Y:S01]  /*0ce0*/  LDG.E R22, desc[UR8][R22.64] ;  /* 0x0000000816167981 */ /* 0x000ee2000c1e1900 */
[----:B------:R-:W-:-:S05]  /*0cf0*/  IADD3 R27, PT, PT, R27, 0x6, RZ ;  /* 0x000000061b1b7810 */ /* 0x000fca0007ffe0ff */
[----:B------:R-:W-:-:S04]  /*0d00*/  IMAD R25, R27, R3, R6 ;  /* 0x000000031b197224 */ /* 0x000fc800078e0206 */
[----:B------:R-:W-:Y:S01]  /*0d10*/  IMAD.WIDE.U32 R24, R25, 0x4, R20 ;  /* 0x0000000419187825 */ /* 0x000fe200078e0014 */
[----:B--2---:R-:W-:Y:S04]  /*0d20*/  STS [R10], R35 ;  /* 0x000000230a007388 */ /* 0x004fe80000000800 */
[----:B---3--:R-:W-:Y:S01]  /*0d30*/  STS [R11], R22 ;  /* 0x000000160b007388 */ /* 0x008fe20000000800 */
[----:B------:R-:W-:Y:S06]  /*0d40*/  BAR.SYNC.DEFER_BLOCKING 0x0 ;  /* 0x0000000000007b1d */ /* 0x000fec0000010000 */
[----:B------:R-:W-:Y:S04]  /*0d50*/  LDS R27, [R9] ;  /* 0x00000000091b7984 */ /* 0x000fe80000000800 */
[----:B------:R-:W-:Y:S04]  /*0d60*/  LDS R30, [R9+0x8] ;  /* 0x00000800091e7984 */ /* 0x000fe80000000800 */
[----:B------:R-:W2:Y:S01]  /*0d70*/  LDS.64 R20, [R8] ;  /* 0x0000000008147984 */ /* 0x000ea20000000a00 */
[----:B------:R-:W-:Y:S06]  /*0d80*/  BAR.SYNC.DEFER_BLOCKING 0x0 ;  /* 0x0000000000007b1d */ /* 0x000fec0000010000 */
[----:B------:R-:W3:Y:S04]  /*0d90*/  LDG.E R13, desc[UR8][R12.64+0x18] ;  /* 0x000018080c0d7981 */ /* 0x000ee8000c1e1900 */
[----:B------:R-:W4:Y:S01]  /*0da0*/  LDG.E R24, desc[UR8][R24.64] ;  /* 0x0000000818187981 */ /* 0x000f22000c1e1900 */
[----:B-1----:R-:W-:-:S04]  /*0db0*/  FFMA R15, R16, R14, R15 ;  /* 0x0000000e100f7223 */ /* 0x002fc8000000000f */
[----:B------:R-:W-:-:S04]  /*0dc0*/  FFMA R15, R26, R17, R15 ;  /* 0x000000111a0f7223 */ /* 0x000fc8000000000f */
[----:B0-----:R-:W-:-:S04]  /*0dd0*/  FFMA R15, R18, R29, R15 ;  /* 0x0000001d120f7223 */ /* 0x001fc8000000000f */
[----:B------:R-:W-:-:S04]  /*0de0*/  FFMA R15, R28, R19, R15 ;  /* 0x000000131c0f7223 */ /* 0x000fc8000000000f */
[----:B--2---:R-:W-:-:S04]  /*0df0*/  FFMA R15, R20, R27, R15 ;  /* 0x0000001b140f7223 */ /* 0x004fc8000000000f */
[----:B------:R-:W-:Y:S01]  /*0e00*/  FFMA R15, R30, R21, R15 ;  /* 0x000000151e0f7223 */ /* 0x000fe2000000000f */
[----:B------:R-:W-:-:S04]  /*0e10*/  LEA R2, R2, -R2, 0x1 ;  /* 0x8000000202027211 */ /* 0x000fc800078e08ff */
[----:B------:R-:W-:Y:S01]  /*0e20*/  IADD3 R2, PT, PT, R2, 0x4, RZ ;  /* 0x0000000402027810 */ /* 0x000fe20007ffe0ff */
[----:B---3--:R-:W-:Y:S04]  /*0e30*/  STS [R10], R13 ;  /* 0x0000000d0a007388 */ /* 0x008fe80000000800 */
[----:B----4-:R-:W-:Y:S01]  /*0e40*/  STS [R11], R24 ;  /* 0x000000180b007388 */ /* 0x010fe20000000800 */
[----:B------:R-:W-:Y:S06]  /*0e50*/  BAR.SYNC.DEFER_BLOCKING 0x0 ;  /* 0x0000000000007b1d */ /* 0x000fec0000010000 */
[----:B------:R-:W-:Y:S04]  /*0e60*/  LDS R32, [R9] ;  /* 0x0000000009207984 */ /* 0x000fe80000000800 */
[----:B------:R-:W0:Y:S04]  /*0e70*/  LDS.64 R22, [R8] ;  /* 0x0000000008167984 */ /* 0x000e280000000a00 */
[----:B------:R-:W1:Y:S01]  /*0e80*/  LDS R33, [R9+0x8] ;  /* 0x0000080009217984 */ /* 0x000e620000000800 */
[----:B0-----:R-:W-:-:S04]  /*0e90*/  FFMA R22, R22, R32, R15 ;  /* 0x0000002016167223 */ /* 0x001fc8000000000f */
[----:B-1----:R-:W-:Y:S01]  /*0ea0*/  FFMA R15, R33, R23, R22 ;  /* 0x00000017210f7223 */ /* 0x002fe20000000016 */
[----:B------:R-:W-:Y:S06]  /*0eb0*/  BAR.SYNC.DEFER_BLOCKING 0x0 ;  /* 0x0000000000007b1d */ /* 0x000fec0000010000 */
.L_x_3:
[----:B------:R-:W-:Y:S05]  /*0ec0*/  @!P1 BRA `(.L_x_0) ;  /* 0x0000000000e49947 */ /* 0x000fea0003800000 */
[----:B------:R-:W-:Y:S02]  /*0ed0*/  ISETP.NE.AND P0, PT, R31, 0x1, PT ;  /* 0x000000011f00780c */ /* 0x000fe40003f05270 */
[----:B------:R-:W-:-:S04]  /*0ee0*/  LOP3.LUT R5, R5, 0x1, RZ, 0xc0, !PT ;  /* 0x0000000105057812 */ /* 0x000fc800078ec0ff */
[----:B------:R-:W-:-:S07]  /*0ef0*/  ISETP.NE.U32.AND P1, PT, R5, 0x1, PT ;  /* 0x000000010500780c */ /* 0x000fce0003f25070 */
        /* <DEDUP_REMOVED lines=22> */
[----:B0-----:R-:W-:-:S04]  /*1060*/  FFMA R14, R16, R14, R15 ;  /* 0x0000000e100e7223 */ /* 0x001fc8000000000f */
[----:B------:R-:W-:Y:S01]  /*1070*/  FFMA R17, R23, R17, R14 ;  /* 0x0000001117117223 */ /* 0x000fe2000000000e */
[----:B------:R-:W-:-:S04]  /*1080*/  LEA R2, R2, -R2, 0x1 ;  /* 0x8000000202027211 */ /* 0x000fc800078e08ff */
[----:B------:R-:W-:Y:S01]  /*1090*/  IADD3 R2, PT, PT, R2, 0x2, RZ ;  /* 0x0000000202027810 */ /* 0x000fe20007ffe0ff */
        /* <DEDUP_REMOVED lines=9> */
.L_x_4:
[----:B------:R-:W-:Y:S05]  /*1130*/  @P1 BRA `(.L_x_0) ;  /* 0x0000000000481947 */ /* 0x000fea0003800000 */
[----:B------:R-:W0:Y:S01]  /*1140*/  LDC.64 R12, c[0x0][0x380] ;  /* 0x0000e000ff0c7b82 */ /* 0x000e220000000a00 */
[C---:B------:R-:W-:Y:S02]  /*1150*/  LEA R0, R2.reuse, R0, 0x1 ;  /* 0x0000000002007211 */ /* 0x040fe400078e08ff */
[----:B------:R-:W-:-:S03]  /*1160*/  LEA R7, R2, R7, 0x1 ;  /* 0x0000000702077211 */ /* 0x000fc600078e08ff */
[----:B------:R-:W-:Y:S02]  /*1170*/  IMAD R5, R0, R3, R6 ;  /* 0x0000000300057224 */ /* 0x000fe400078e0206 */
[----:B------:R-:W1:Y:S01]  /*1180*/  LDC.64 R16, c[0x0][0x388] ;  /* 0x0000e200ff107b82 */ /* 0x000e620000000a00 */
[----:B0-----:R-:W-:-:S06]  /*1190*/  IMAD.WIDE R12, R7, 0x4, R12 ;  /* 0x00000004070c7825 */ /* 0x001fcc00078e020c */
[----:B------:R-:W2:Y:S01]  /*11a0*/  LDG.E R13, desc[UR8][R12.64] ;  /* 0x000000080c0d7981 */ /* 0x000ea2000c1e1900 */
[----:B-1----:R-:W-:-:S06]  /*11b0*/  IMAD.WIDE.U32 R16, R5, 0x4, R16 ;  /* 0x0000000405107825 */ /* 0x002fcc00078e0010 */
[----:B------:R-:W3:Y:S04]  /*11c0*/  LDG.E R16, desc[UR8][R16.64] ;  /* 0x0000000810107981 */ /* 0x000ee8000c1e1900 */
        /* <DEDUP_REMOVED lines=9> */
.L_x_0:
[----:B------:R-:W0:Y:S01]  /*1260*/  LDC.64 R8, c[0x0][0x390] ;  /* 0x0000e400ff087b82 */ /* 0x000e220000000a00 */
[----:B------:R-:W-:-:S04]  /*1270*/  IMAD R3, R4, R3, R6 ;  /* 0x0000000304037224 */ /* 0x000fc800078e0206 */
[----:B0-----:R-:W-:-:S05]  /*1280*/  IMAD.WIDE R2, R3, 0x4, R8 ;  /* 0x0000000403027825 */ /* 0x001fca00078e0208 */
[----:B------:R-:W-:Y:S01]  /*1290*/  STG.E desc[UR8][R2.64], R15 ;  /* 0x0000000f02007986 */ /* 0x000fe2000c101908 */
[----:B------:R-:W-:Y:S05]  /*12a0*/  EXIT ;  /* 0x000000000000794d */ /* 0x000fea0003800000 */
.L_x_5:
[----:B------:R-:W-:-:S00]  /*12b0*/  BRA `(.L_x_5) ;  /* 0xfffffffc00fc7947 */ /* 0x000fc0000383ffff */
[----:B------:R-:W-:-:S00]  /*12c0*/  NOP ;  /* 0x0000000000007918 */ /* 0x000fc00000000000 */
        /* <DEDUP_REMOVED lines=11> */
.L_x_6:


//--------------------- .nv.shared._Z20MatrixMulKernelTiledPfS_S_i --------------------------
	.section	.nv.shared._Z20MatrixMulKernelTiledPfS_S_i,"aw",@nobits
	.sectionflags	@""
	.align	4
.nv.shared._Z20MatrixMulKernelTiledPfS_S_i:
	.zero		1056


//--------------------- .nv.shared.reserved.0     --------------------------
	.section	.nv.shared.reserved.0,"aw",@nobits
	.weak		__nv_reservedSMEM_offset_0_alias
	.size		__nv_reservedSMEM_offset_0_alias, 0, 64
	.other		__nv_reservedSMEM_offset_0_alias,@"STO_CUDA_RESERVED_SHARED STV_DEFAULT"
__nv_reservedSMEM_offset_0_alias:
	.zero		0
	.zero		64


//--------------------- .nv.constant0._Z20MatrixMulKernelTiledPfS_S_i --------------------------
	.section	.nv.constant0._Z20MatrixMulKernelTiledPfS_S_i,"a",@progbits
	.sectionflags	@""
	.align	4
.nv.constant0._Z20MatrixMulKernelTiledPfS_S_i:
	.zero		924


//--------------------- SYMBOLS --------------------------

	.type		.nv.reservedSmem.offset0,@object
	.size		.nv.reservedSmem.offset0,0x4
	.type		.nv.reservedSmem.cap,@object
	.size		.nv.reservedSmem.cap,0x4
